//
// Generated by NVIDIA NVVM Compiler
//
// Compiler Build ID: CL-36424714
// Cuda compilation tools, release 13.0, V13.0.88
// Based on NVVM 20.0.0
//

.version 9.0
.target sm_100
.address_size 64

	// .globl	_Z12generateKeysPcS_S_S_ii

.visible .entry _Z12generateKeysPcS_S_S_ii(
	.param .u64 .ptr .align 1 _Z12generateKeysPcS_S_S_ii_param_0,
	.param .u64 .ptr .align 1 _Z12generateKeysPcS_S_S_ii_param_1,
	.param .u64 .ptr .align 1 _Z12generateKeysPcS_S_S_ii_param_2,
	.param .u64 .ptr .align 1 _Z12generateKeysPcS_S_S_ii_param_3,
	.param .u32 _Z12generateKeysPcS_S_S_ii_param_4,
	.param .u32 _Z12generateKeysPcS_S_S_ii_param_5
)
{
	.reg .pred 	%p<20>;
	.reg .b16 	%rs<67>;
	.reg .b32 	%r<96>;
	.reg .b64 	%rd<65>;

	ld.param.u64 	%rd10, [_Z12generateKeysPcS_S_S_ii_param_0];
	ld.param.u64 	%rd11, [_Z12generateKeysPcS_S_S_ii_param_1];
	ld.param.u64 	%rd12, [_Z12generateKeysPcS_S_S_ii_param_2];
	ld.param.u64 	%rd13, [_Z12generateKeysPcS_S_S_ii_param_3];
	ld.param.u32 	%r30, [_Z12generateKeysPcS_S_S_ii_param_4];
	ld.param.u32 	%r31, [_Z12generateKeysPcS_S_S_ii_param_5];
	cvta.to.global.u64 	%rd1, %rd11;
	cvta.to.global.u64 	%rd2, %rd10;
	cvta.to.global.u64 	%rd3, %rd13;
	cvta.to.global.u64 	%rd4, %rd12;
	setp.lt.s32 	%p1, %r30, 1;
	@%p1 bra 	$L__BB0_22;
	mov.u32 	%r33, %ctaid.x;
	mov.u32 	%r34, %ntid.x;
	mov.u32 	%r35, %tid.x;
	mad.lo.s32 	%r36, %r33, %r34, %r35;
	mul.lo.s32 	%r1, %r30, %r36;
	mul.lo.s32 	%r2, %r36, 15;
	mul.lo.s32 	%r3, %r31, %r36;
	and.b32  	%r4, %r30, 3;
	setp.lt.u32 	%p2, %r30, 4;
	mov.b32 	%r88, 0;
	@%p2 bra 	$L__BB0_12;
	and.b32  	%r88, %r30, 2147483644;
	add.s32 	%r93, %r3, 1;
	add.s64 	%rd64, %rd2, 1;
	mov.b32 	%r92, 1;
	mov.u32 	%r90, %r1;
	mov.u32 	%r91, %r2;
$L__BB0_3:
	.pragma "nounroll";
	add.s32 	%r38, %r92, -1;
	ld.global.s8 	%r39, [%rd64+-1];
	cvt.u64.u32 	%rd14, %r90;
	add.s64 	%rd15, %rd1, %rd14;
	ld.global.s8 	%r40, [%rd15];
	sub.s32 	%r41, %r39, %r40;
	cvt.u16.u32 	%rs8, %r41;
	add.s16 	%rs9, %rs8, 26;
	mul.hi.s16 	%rs10, %rs9, 20165;
	shr.u16 	%rs11, %rs10, 15;
	shr.s16 	%rs12, %rs10, 3;
	add.s16 	%rs13, %rs12, %rs11;
	mul.lo.s16 	%rs14, %rs13, 26;
	sub.s16 	%rs15, %rs9, %rs14;
	add.s16 	%rs4, %rs15, 65;
	cvt.u64.u32 	%rd16, %r91;
	add.s64 	%rd17, %rd4, %rd16;
	st.global.u8 	[%rd17], %rs4;
	setp.ge.s32 	%p3, %r38, %r31;
	@%p3 bra 	$L__BB0_5;
	add.s32 	%r42, %r93, -1;
	cvt.u64.u32 	%rd18, %r42;
	add.s64 	%rd19, %rd3, %rd18;
	st.global.u8 	[%rd19], %rs4;
$L__BB0_5:
	ld.global.s8 	%r43, [%rd64];
	add.s32 	%r44, %r90, 1;
	cvt.u64.u32 	%rd20, %r44;
	add.s64 	%rd21, %rd1, %rd20;
	ld.global.s8 	%r45, [%rd21];
	sub.s32 	%r46, %r43, %r45;
	cvt.u16.u32 	%rs16, %r46;
	add.s16 	%rs17, %rs16, 26;
	mul.hi.s16 	%rs18, %rs17, 20165;
	shr.u16 	%rs19, %rs18, 15;
	shr.s16 	%rs20, %rs18, 3;
	add.s16 	%rs21, %rs20, %rs19;
	mul.lo.s16 	%rs22, %rs21, 26;
	sub.s16 	%rs23, %rs17, %rs22;
	add.s16 	%rs5, %rs23, 65;
	add.s32 	%r47, %r91, 1;
	cvt.u64.u32 	%rd22, %r47;
	add.s64 	%rd23, %rd4, %rd22;
	st.global.u8 	[%rd23], %rs5;
	setp.ge.s32 	%p4, %r92, %r31;
	@%p4 bra 	$L__BB0_7;
	cvt.u64.u32 	%rd24, %r93;
	add.s64 	%rd25, %rd3, %rd24;
	st.global.u8 	[%rd25], %rs5;
$L__BB0_7:
	ld.global.s8 	%r48, [%rd64+1];
	add.s32 	%r49, %r90, 2;
	cvt.u64.u32 	%rd26, %r49;
	add.s64 	%rd27, %rd1, %rd26;
	ld.global.s8 	%r50, [%rd27];
	sub.s32 	%r51, %r48, %r50;
	cvt.u16.u32 	%rs24, %r51;
	add.s16 	%rs25, %rs24, 26;
	mul.hi.s16 	%rs26, %rs25, 20165;
	shr.u16 	%rs27, %rs26, 15;
	shr.s16 	%rs28, %rs26, 3;
	add.s16 	%rs29, %rs28, %rs27;
	mul.lo.s16 	%rs30, %rs29, 26;
	sub.s16 	%rs31, %rs25, %rs30;
	add.s16 	%rs6, %rs31, 65;
	add.s32 	%r52, %r91, 2;
	cvt.u64.u32 	%rd28, %r52;
	add.s64 	%rd29, %rd4, %rd28;
	st.global.u8 	[%rd29], %rs6;
	add.s32 	%r18, %r92, 1;
	setp.ge.s32 	%p5, %r18, %r31;
	@%p5 bra 	$L__BB0_9;
	add.s32 	%r53, %r93, 1;
	cvt.u64.u32 	%rd30, %r53;
	add.s64 	%rd31, %rd3, %rd30;
	st.global.u8 	[%rd31], %rs6;
$L__BB0_9:
	ld.global.s8 	%r54, [%rd64+2];
	add.s32 	%r55, %r90, 3;
	cvt.u64.u32 	%rd32, %r55;
	add.s64 	%rd33, %rd1, %rd32;
	ld.global.s8 	%r56, [%rd33];
	sub.s32 	%r57, %r54, %r56;
	cvt.u16.u32 	%rs32, %r57;
	add.s16 	%rs33, %rs32, 26;
	mul.hi.s16 	%rs34, %rs33, 20165;
	shr.u16 	%rs35, %rs34, 15;
	shr.s16 	%rs36, %rs34, 3;
	add.s16 	%rs37, %rs36, %rs35;
	mul.lo.s16 	%rs38, %rs37, 26;
	sub.s16 	%rs39, %rs33, %rs38;
	add.s16 	%rs7, %rs39, 65;
	add.s32 	%r58, %r91, 3;
	cvt.u64.u32 	%rd34, %r58;
	add.s64 	%rd35, %rd4, %rd34;
	st.global.u8 	[%rd35], %rs7;
	add.s32 	%r19, %r18, 1;
	setp.ge.s32 	%p6, %r19, %r31;
	@%p6 bra 	$L__BB0_11;
	add.s32 	%r59, %r93, 2;
	cvt.u64.u32 	%rd36, %r59;
	add.s64 	%rd37, %rd3, %rd36;
	st.global.u8 	[%rd37], %rs7;
$L__BB0_11:
	add.s32 	%r93, %r93, 4;
	add.s32 	%r92, %r92, 4;
	add.s32 	%r91, %r91, 4;
	add.s32 	%r90, %r90, 4;
	add.s64 	%rd64, %rd64, 4;
	add.s32 	%r60, %r19, 1;
	setp.eq.s32 	%p7, %r60, %r88;
	@%p7 bra 	$L__BB0_12;
	bra.uni 	$L__BB0_3;
$L__BB0_12:
	setp.eq.s32 	%p8, %r4, 0;
	@%p8 bra 	$L__BB0_22;
	setp.eq.s32 	%p9, %r4, 1;
	@%p9 bra 	$L__BB0_19;
	cvt.u64.u32 	%rd38, %r88;
	add.s64 	%rd6, %rd2, %rd38;
	ld.global.s8 	%r61, [%rd6];
	add.s32 	%r8, %r88, %r1;
	cvt.u64.u32 	%rd39, %r8;
	add.s64 	%rd40, %rd1, %rd39;
	ld.global.s8 	%r62, [%rd40];
	sub.s32 	%r63, %r61, %r62;
	cvt.u16.u32 	%rs40, %r63;
	add.s16 	%rs41, %rs40, 26;
	mul.hi.s16 	%rs42, %rs41, 20165;
	shr.u16 	%rs43, %rs42, 15;
	shr.s16 	%rs44, %rs42, 3;
	add.s16 	%rs45, %rs44, %rs43;
	mul.lo.s16 	%rs46, %rs45, 26;
	sub.s16 	%rs47, %rs41, %rs46;
	add.s16 	%rs1, %rs47, 65;
	add.s32 	%r9, %r88, %r2;
	cvt.u64.u32 	%rd41, %r9;
	add.s64 	%rd42, %rd4, %rd41;
	st.global.u8 	[%rd42], %rs1;
	setp.ge.s32 	%p10, %r88, %r31;
	@%p10 bra 	$L__BB0_16;
	add.s32 	%r64, %r88, %r3;
	cvt.u64.u32 	%rd43, %r64;
	add.s64 	%rd44, %rd3, %rd43;
	st.global.u8 	[%rd44], %rs1;
$L__BB0_16:
	add.s32 	%r10, %r88, 1;
	ld.global.s8 	%r65, [%rd6+1];
	add.s32 	%r66, %r8, 1;
	cvt.u64.u32 	%rd45, %r66;
	add.s64 	%rd46, %rd1, %rd45;
	ld.global.s8 	%r67, [%rd46];
	sub.s32 	%r68, %r65, %r67;
	cvt.u16.u32 	%rs48, %r68;
	add.s16 	%rs49, %rs48, 26;
	mul.hi.s16 	%rs50, %rs49, 20165;
	shr.u16 	%rs51, %rs50, 15;
	shr.s16 	%rs52, %rs50, 3;
	add.s16 	%rs53, %rs52, %rs51;
	mul.lo.s16 	%rs54, %rs53, 26;
	sub.s16 	%rs55, %rs49, %rs54;
	add.s16 	%rs2, %rs55, 65;
	add.s32 	%r69, %r9, 1;
	cvt.u64.u32 	%rd47, %r69;
	add.s64 	%rd48, %rd4, %rd47;
	st.global.u8 	[%rd48], %rs2;
	setp.ge.s32 	%p11, %r10, %r31;
	@%p11 bra 	$L__BB0_18;
	add.s32 	%r70, %r10, %r3;
	cvt.u64.u32 	%rd49, %r70;
	add.s64 	%rd50, %rd3, %rd49;
	st.global.u8 	[%rd50], %rs2;
$L__BB0_18:
	add.s32 	%r88, %r88, 2;
$L__BB0_19:
	and.b32  	%r71, %r30, 1;
	setp.eq.b32 	%p12, %r71, 1;
	not.pred 	%p13, %p12;
	@%p13 bra 	$L__BB0_22;
	cvt.u64.u32 	%rd51, %r88;
	add.s64 	%rd52, %rd2, %rd51;
	ld.global.s8 	%r72, [%rd52];
	add.s32 	%r73, %r88, %r1;
	cvt.u64.u32 	%rd53, %r73;
	add.s64 	%rd54, %rd1, %rd53;
	ld.global.s8 	%r74, [%rd54];
	sub.s32 	%r75, %r72, %r74;
	cvt.u16.u32 	%rs56, %r75;
	add.s16 	%rs57, %rs56, 26;
	mul.hi.s16 	%rs58, %rs57, 20165;
	shr.u16 	%rs59, %rs58, 15;
	shr.s16 	%rs60, %rs58, 3;
	add.s16 	%rs61, %rs60, %rs59;
	mul.lo.s16 	%rs62, %rs61, 26;
	sub.s16 	%rs63, %rs57, %rs62;
	add.s16 	%rs3, %rs63, 65;
	add.s32 	%r76, %r88, %r2;
	cvt.u64.u32 	%rd55, %r76;
	add.s64 	%rd56, %rd4, %rd55;
	st.global.u8 	[%rd56], %rs3;
	setp.ge.s32 	%p14, %r88, %r31;
	@%p14 bra 	$L__BB0_22;
	add.s32 	%r77, %r88, %r3;
	cvt.u64.u32 	%rd57, %r77;
	add.s64 	%rd58, %rd3, %rd57;
	st.global.u8 	[%rd58], %rs3;
$L__BB0_22:
	setp.lt.s32 	%p15, %r31, 1;
	@%p15 bra 	$L__BB0_30;
	mov.u32 	%r79, %ctaid.x;
	mov.u32 	%r80, %ntid.x;
	mov.u32 	%r81, %tid.x;
	mad.lo.s32 	%r82, %r79, %r80, %r81;
	mul.lo.s32 	%r13, %r82, 15;
	mul.lo.s32 	%r83, %r31, %r82;
	cvt.u64.u32 	%rd59, %r83;
	add.s64 	%rd7, %rd3, %rd59;
	mov.b32 	%r94, 0;
$L__BB0_24:
	add.s32 	%r25, %r94, %r31;
	setp.ge.s32 	%p16, %r25, %r30;
	@%p16 bra 	$L__BB0_29;
	add.s32 	%r26, %r94, %r13;
	mov.b32 	%r95, 0;
	bra.uni 	$L__BB0_27;
$L__BB0_26:
	add.s32 	%r87, %r25, %r95;
	setp.ge.s32 	%p18, %r87, %r30;
	@%p18 bra 	$L__BB0_29;
$L__BB0_27:
	add.s32 	%r85, %r26, %r95;
	cvt.u64.u32 	%rd60, %r85;
	add.s64 	%rd61, %rd4, %rd60;
	ld.global.u8 	%rs64, [%rd61];
	add.s32 	%r86, %r85, %r31;
	cvt.u64.u32 	%rd62, %r86;
	add.s64 	%rd63, %rd4, %rd62;
	ld.global.u8 	%rs65, [%rd63];
	setp.eq.s16 	%p17, %rs64, %rs65;
	add.s32 	%r95, %r95, %r31;
	@%p17 bra 	$L__BB0_26;
	mov.b16 	%rs66, 97;
	st.global.u8 	[%rd7], %rs66;
$L__BB0_29:
	add.s32 	%r94, %r94, 1;
	setp.ne.s32 	%p19, %r94, %r31;
	@%p19 bra 	$L__BB0_24;
$L__BB0_30:
	ret;

}


// ===== COMPILED SASS (sm_100) =====

	.target	sm_100

	.elftype	@"ET_EXEC"


//--------------------- .note.nv.tkinfo           --------------------------
	.section	.note.nv.tkinfo,"",@"SHT_NOTE"
	.sectionflags	@"SHF_NOTE_NV_TKINFO"
	.tkinfo
        /*0018*/ 	.word	0x00000002
        /*0030*/ 	.string	""
        /*0030*/ 	.string	"ptxas"
        /*0030*/ 	.string	"Cuda compilation tools, release 13.0, V13.0.88"
        /*0030*/ 	.string	"Build cuda_13.0.r13.0/compiler.36424714_0"
        /*0030*/ 	.string	"-arch sm_100 -m 64 "



//--------------------- .note.nv.cuinfo           --------------------------
	.section	.note.nv.cuinfo,"",@"SHT_NOTE"
	.sectionflags	@"SHF_NOTE_NV_CUINFO"
        /*0018*/ 	.short	0x0002
        /*001a*/ 	.short	0x0064
        /*001c*/ 	.short	0x0082
	.zero		2


//--------------------- .nv.info                  --------------------------
	.section	.nv.info,"",@"SHT_CUDA_INFO"
	.align	4


	//----- nvinfo : EIATTR_REGCOUNT
	.align		4
        /*0000*/ 	.byte	0x04, 0x2f
        /*0002*/ 	.short	(.L_1 - .L_0)
	.align		4
.L_0:
        /*0004*/ 	.word	index@(_Z12generateKeysPcS_S_S_ii)
        /*0008*/ 	.word	0x00000018


	//----- nvinfo : EIATTR_FRAME_SIZE
	.align		4
.L_1:
        /*000c*/ 	.byte	0x04, 0x11
        /*000e*/ 	.short	(.L_3 - .L_2)
	.align		4
.L_2:
        /*0010*/ 	.word	index@(_Z12generateKeysPcS_S_S_ii)
        /*0014*/ 	.word	0x00000000


	//----- nvinfo : EIATTR_MIN_STACK_SIZE
	.align		4
.L_3:
        /*0018*/ 	.byte	0x04, 0x12
        /*001a*/ 	.short	(.L_5 - .L_4)
	.align		4
.L_4:
        /*001c*/ 	.word	index@(_Z12generateKeysPcS_S_S_ii)
        /*0020*/ 	.word	0x00000000
.L_5:


//--------------------- .nv.compat                --------------------------
	.section	.nv.compat,"",@"SHT_CUDA_COMPAT_INFO"
	.align	4
        /*0000*/ 	.byte	0x02, 0x09, 0x00, 0x00, 0x02, 0x02, 0x01, 0x00, 0x02, 0x05, 0x05, 0x00, 0x03, 0x07, 0x01, 0x01
        /*0010*/ 	.byte	0x02, 0x03, 0x00, 0x00, 0x02, 0x06, 0x01, 0x00, 0x04, 0x0b, 0x08, 0x00, 0x09, 0x00, 0x00, 0x00
        /*0020*/ 	.byte	0x00, 0x00, 0x00, 0x00


//--------------------- .nv.info._Z12generateKeysPcS_S_S_ii --------------------------
	.section	.nv.info._Z12generateKeysPcS_S_S_ii,"",@"SHT_CUDA_INFO"
	.sectionflags	@""
	.align	4


	//----- nvinfo : EIATTR_CUDA_API_VERSION
	.align		4
        /*0000*/ 	.byte	0x04, 0x37
        /*0002*/ 	.short	(.L_7 - .L_6)
.L_6:
        /*0004*/ 	.word	0x00000082


	//----- nvinfo : EIATTR_KPARAM_INFO
	.align		4
.L_7:
        /*0008*/ 	.byte	0x04, 0x17
        /*000a*/ 	.short	(.L_9 - .L_8)
.L_8:
        /*000c*/ 	.word	0x00000000
        /*0010*/ 	.short	0x0005
        /*0012*/ 	.short	0x0024
        /*0014*/ 	.byte	0x00, 0xf0, 0x11, 0x00


	//----- nvinfo : EIATTR_KPARAM_INFO
	.align		4
.L_9:
        /*0018*/ 	.byte	0x04, 0x17
        /*001a*/ 	.short	(.L_11 - .L_10)
.L_10:
        /*001c*/ 	.word	0x00000000
        /*0020*/ 	.short	0x0004
        /*0022*/ 	.short	0x0020
        /*0024*/ 	.byte	0x00, 0xf0, 0x11, 0x00


	//----- nvinfo : EIATTR_KPARAM_INFO
	.align		4
.L_11:
        /*0028*/ 	.byte	0x04, 0x17
        /*002a*/ 	.short	(.L_13 - .L_12)
.L_12:
        /*002c*/ 	.word	0x00000000
        /*0030*/ 	.short	0x0003
        /*0032*/ 	.short	0x0018
        /*0034*/ 	.byte	0x00, 0xf5, 0x21, 0x00


	//----- nvinfo : EIATTR_KPARAM_INFO
	.align		4
.L_13:
        /*0038*/ 	.byte	0x04, 0x17
        /*003a*/ 	.short	(.L_15 - .L_14)
.L_14:
        /*003c*/ 	.word	0x00000000
        /*0040*/ 	.short	0x0002
        /*0042*/ 	.short	0x0010
        /*0044*/ 	.byte	0x00, 0xf5, 0x21, 0x00


	//----- nvinfo : EIATTR_KPARAM_INFO
	.align		4
.L_15:
        /*0048*/ 	.byte	0x04, 0x17
        /*004a*/ 	.short	(.L_17 - .L_16)
.L_16:
        /*004c*/ 	.word	0x00000000
        /*0050*/ 	.short	0x0001
        /*0052*/ 	.short	0x0008
        /*0054*/ 	.byte	0x00, 0xf5, 0x21, 0x00


	//----- nvinfo : EIATTR_KPARAM_INFO
	.align		4
.L_17:
        /*0058*/ 	.byte	0x04, 0x17
        /*005a*/ 	.short	(.L_19 - .L_18)
.L_18:
        /*005c*/ 	.word	0x00000000
        /*0060*/ 	.short	0x0000
        /*0062*/ 	.short	0x0000
        /*0064*/ 	.byte	0x00, 0xf5, 0x21, 0x00


	//----- nvinfo : EIATTR_SPARSE_MMA_MASK
	.align		4
.L_19:
        /*0068*/ 	.byte	0x03, 0x50
        /*006a*/ 	.short	0x0000


	//----- nvinfo : EIATTR_MAXREG_COUNT
	.align		4
        /*006c*/ 	.byte	0x03, 0x1b
        /*006e*/ 	.short	0x00ff


	//----- nvinfo : EIATTR_MERCURY_ISA_VERSION
	.align		4
        /*0070*/ 	.byte	0x03, 0x5f
        /*0072*/ 	.short	0x0101


	//----- nvinfo : EIATTR_VRC_CTA_INIT_COUNT
	.align		4
        /*0074*/ 	.byte	0x02, 0x4a
	.zero		1
	.zero		1


	//----- nvinfo : EIATTR_EXIT_INSTR_OFFSETS
	.align		4
        /*0078*/ 	.byte	0x04, 0x1c
        /*007a*/ 	.short	(.L_21 - .L_20)


	//   ....[0]....
.L_20:
        /*007c*/ 	.word	0x00000fd0


	//   ....[1]....
        /*0080*/ 	.word	0x00001310


	//----- nvinfo : EIATTR_CRS_STACK_SIZE
	.align		4
.L_21:
        /*0084*/ 	.byte	0x04, 0x1e
        /*0086*/ 	.short	(.L_23 - .L_22)
.L_22:
        /*0088*/ 	.word	0x00000000


	//----- nvinfo : EIATTR_CBANK_PARAM_SIZE
	.align		4
.L_23:
        /*008c*/ 	.byte	0x03, 0x19
        /*008e*/ 	.short	0x0028


	//----- nvinfo : EIATTR_PARAM_CBANK
	.align		4
        /*0090*/ 	.byte	0x04, 0x0a
        /*0092*/ 	.short	(.L_25 - .L_24)
	.align		4
.L_24:
        /*0094*/ 	.word	index@(.nv.constant0._Z12generateKeysPcS_S_S_ii)
        /*0098*/ 	.short	0x0380
        /*009a*/ 	.short	0x0028


	//----- nvinfo : EIATTR_SW_WAR
	.align		4
.L_25:
        /*009c*/ 	.byte	0x04, 0x36
        /*009e*/ 	.short	(.L_27 - .L_26)
.L_26:
        /*00a0*/ 	.word	0x00000008
.L_27:


//--------------------- .nv.callgraph             --------------------------
	.section	.nv.callgraph,"",@"SHT_CUDA_CALLGRAPH"
	.align	4
	.sectionentsize	8
	.align		4
        /*0000*/ 	.word	0x00000000
	.align		4
        /*0004*/ 	.word	0xffffffff
	.align		4
        /*0008*/ 	.word	0x00000000
	.align		4
        /*000c*/ 	.word	0xfffffffe
	.align		4
        /*0010*/ 	.word	0x00000000
	.align		4
        /*0014*/ 	.word	0xfffffffd
	.align		4
        /*0018*/ 	.word	0x00000000
	.align		4
        /*001c*/ 	.word	0xfffffffc


//--------------------- .text._Z12generateKeysPcS_S_S_ii --------------------------
	.section	.text._Z12generateKeysPcS_S_S_ii,"ax",@progbits
	.align	128
        .global         _Z12generateKeysPcS_S_S_ii
        .type           _Z12generateKeysPcS_S_S_ii,@function
        .size           _Z12generateKeysPcS_S_S_ii,(.L_x_10 - _Z12generateKeysPcS_S_S_ii)
        .other          _Z12generateKeysPcS_S_S_ii,@"STO_CUDA_ENTRY STV_DEFAULT"
_Z12generateKeysPcS_S_S_ii:
.text._Z12generateKeysPcS_S_S_ii:
[----:B------:R-:W-:Y:S01]  /*0000*/  LDC R1, c[0x0][0x37c] ;  /* 0x0000df00ff017b82 */ /* 0x000fe20000000800 */
[----:B------:R-:W0:Y:S01]  /*0010*/  LDCU UR7, c[0x0][0x3a0] ;  /* 0x00007400ff0777ac */ /* 0x000e220008000800 */
[----:B------:R-:W1:Y:S01]  /*0020*/  LDCU.64 UR12, c[0x0][0x358] ;  /* 0x00006b00ff0c77ac */ /* 0x000e620008000a00 */
[----:B0-----:R-:W-:-:S09]  /*0030*/  UISETP.GE.AND UP0, UPT, UR7, 0x1, UPT ;  /* 0x000000010700788c */ /* 0x001fd2000bf06270 */
[----:B-1----:R-:W-:Y:S05]  /*0040*/  BRA.U !UP0, `(.L_x_0) ;  /* 0x0000000d08d87547 */ /* 0x002fea000b800000 */
[----:B------:R-:W0:Y:S01]  /*0050*/  S2R R3, SR_TID.X ;  /* 0x0000000000037919 */ /* 0x000e220000002100 */
[----:B------:R-:W0:Y:S01]  /*0060*/  S2UR UR4, SR_CTAID.X ;  /* 0x00000000000479c3 */ /* 0x000e220000002500 */
[----:B------:R-:W-:Y:S02]  /*0070*/  UISETP.GE.U32.AND UP1, UPT, UR7, 0x4, UPT ;  /* 0x000000040700788c */ /* 0x000fe4000bf26070 */
[----:B------:R-:W-:-:S04]  /*0080*/  ULOP3.LUT UR10, UR7, 0x3, URZ, 0xc0, !UPT ;  /* 0x00000003070a7892 */ /* 0x000fc8000f8ec0ff */
[----:B------:R-:W-:Y:S01]  /*0090*/  UISETP.NE.AND UP0, UPT, UR10, URZ, UPT ;  /* 0x000000ff0a00728c */ /* 0x000fe2000bf05270 */
[----:B------:R-:W0:Y:S02]  /*00a0*/  LDC R0, c[0x0][0x360] ;  /* 0x0000d800ff007b82 */ /* 0x000e240000000800 */
[----:B0-----:R-:W-:Y:S01]  /*00b0*/  IMAD R0, R0, UR4, R3 ;  /* 0x0000000400007c24 */ /* 0x001fe2000f8e0203 */
[----:B------:R-:W-:-:S03]  /*00c0*/  UMOV UR4, URZ ;  /* 0x000000ff00047c82 */ /* 0x000fc60008000000 */
[C---:B------:R-:W-:Y:S02]  /*00d0*/  IMAD R4, R0.reuse, UR7, RZ ;  /* 0x0000000700047c24 */ /* 0x040fe4000f8e02ff */
[----:B------:R-:W-:Y:S01]  /*00e0*/  IMAD R5, R0, 0xf, RZ ;  /* 0x0000000f00057824 */ /* 0x000fe200078e02ff */
[----:B------:R-:W-:Y:S06]  /*00f0*/  BRA.U !UP1, `(.L_x_1) ;  /* 0x00000009090c7547 */ /* 0x000fec000b800000 */
[----:B------:R-:W0:Y:S01]  /*0100*/  LDCU.64 UR8, c[0x0][0x380] ;  /* 0x00007000ff0877ac */ /* 0x000e220008000a00 */
[----:B------:R-:W1:Y:S01]  /*0110*/  LDC R7, c[0x0][0x3a4] ;  /* 0x0000e900ff077b82 */ /* 0x000e620000000800 */
[----:B------:R-:W-:Y:S02]  /*0120*/  IMAD.MOV.U32 R6, RZ, RZ, R4 ;  /* 0x000000ffff067224 */ /* 0x000fe400078e0004 */
[----:B------:R-:W-:Y:S01]  /*0130*/  IMAD.MOV.U32 R8, RZ, RZ, R5 ;  /* 0x000000ffff087224 */ /* 0x000fe200078e0005 */
[----:B------:R-:W2:Y:S04]  /*0140*/  LDCU.64 UR16, c[0x0][0x390] ;  /* 0x00007200ff1077ac */ /* 0x000ea80008000a00 */
[----:B------:R-:W3:Y:S01]  /*0150*/  LDC R16, c[0x0][0x3a4] ;  /* 0x0000e900ff107b82 */ /* 0x000ee20000000800 */
[----:B------:R-:W4:Y:S01]  /*0160*/  LDCU.64 UR14, c[0x0][0x388] ;  /* 0x00007100ff0e77ac */ /* 0x000f220008000a00 */
[----:B------:R-:W-:-:S02]  /*0170*/  ULOP3.LUT UR4, UR7, 0x7ffffffc, URZ, 0xc0, !UPT ;  /* 0x7ffffffc07047892 */ /* 0x000fc4000f8ec0ff */
[----:B0-----:R-:W-:-:S04]  /*0180*/  UIADD3 UR5, UP1, UPT, UR8, 0x1, URZ ;  /* 0x0000000108057890 */ /* 0x001fc8000ff3e0ff */
[----:B------:R-:W-:Y:S02]  /*0190*/  UIADD3.X UR6, UPT, UPT, URZ, UR9, URZ, UP1, !UPT ;  /* 0x00000009ff067290 */ /* 0x000fe40008ffe4ff */
[----:B------:R-:W-:Y:S01]  /*01a0*/  IMAD.U32 R2, RZ, RZ, UR5 ;  /* 0x00000005ff027e24 */ /* 0x000fe2000f8e00ff */
[----:B------:R-:W-:Y:S01]  /*01b0*/  UMOV UR5, 0x1 ;  /* 0x0000000100057882 */ /* 0x000fe20000000000 */
[----:B-1----:R-:W-:Y:S02]  /*01c0*/  IMAD R7, R0, R7, 0x1 ;  /* 0x0000000100077424 */ /* 0x002fe400078e0207 */
[----:B--2-4-:R-:W-:-:S07]  /*01d0*/  IMAD.U32 R3, RZ, RZ, UR6 ;  /* 0x00000006ff037e24 */ /* 0x014fce000f8e00ff */
.L_x_2:
[----:B0-----:R-:W-:Y:S01]  /*01e0*/  IADD3 R12, P0, PT, R6, UR14, RZ ;  /* 0x0000000e060c7c10 */ /* 0x001fe2000ff1e0ff */
[----:B------:R-:W2:Y:S04]  /*01f0*/  LDG.E.S8 R9, desc[UR12][R2.64+-0x1] ;  /* 0xffffff0c02097981 */ /* 0x000ea8000c1e1300 */
[----:B------:R-:W-:-:S05]  /*0200*/  IMAD.X R13, RZ, RZ, UR15, P0 ;  /* 0x0000000fff0d7e24 */ /* 0x000fca00080e06ff */
[----:B------:R0:W2:Y:S01]  /*0210*/  LDG.E.S8 R12, desc[UR12][R12.64] ;  /* 0x0000000c0c0c7981 */ /* 0x0000a2000c1e1300 */
[----:B------:R-:W-:-:S06]  /*0220*/  UIADD3 UR6, UPT, UPT, UR5, -0x1, URZ ;  /* 0xffffffff05067890 */ /* 0x000fcc000fffe0ff */
[----:B---3--:R-:W-:-:S13]  /*0230*/  ISETP.LE.AND P0, PT, R16, UR6, PT ;  /* 0x0000000610007c0c */ /* 0x008fda000bf03270 */
[----:B0-----:R-:W-:Y:S01]  /*0240*/  @!P0 VIADD R13, R7, 0xffffffff ;  /* 0xffffffff070d8836 */ /* 0x001fe20000000000 */
[----:B--2---:R-:W-:-:S04]  /*0250*/  IADD3 R9, PT, PT, R9, 0x1a, -R12 ;  /* 0x0000001a09097810 */ /* 0x004fc80007ffe80c */
[----:B------:R-:W-:-:S05]  /*0260*/  PRMT R10, R9, 0x9910, RZ ;  /* 0x00009910090a7816 */ /* 0x000fca00000000ff */
[----:B------:R-:W-:-:S05]  /*0270*/  IMAD R15, R10, 0x4ec5, RZ ;  /* 0x00004ec50a0f7824 */ /* 0x000fca00078e02ff */
[----:B------:R-:W-:-:S04]  /*0280*/  SHF.R.S32.HI R10, RZ, 0x10, R15 ;  /* 0x00000010ff0a7819 */ /* 0x000fc8000001140f */
[----:B------:R-:W-:-:S04]  /*0290*/  LOP3.LUT R10, R10, 0xffff, RZ, 0xc0, !PT ;  /* 0x0000ffff0a0a7812 */ /* 0x000fc800078ec0ff */
[----:B------:R-:W-:Y:S02]  /*02a0*/  SHF.R.U32.HI R14, RZ, 0xf, R10 ;  /* 0x0000000fff0e7819 */ /* 0x000fe4000001160a */
[----:B------:R-:W0:Y:S02]  /*02b0*/  @!P0 LDC.64 R10, c[0x0][0x398] ;  /* 0x0000e600ff0a8b82 */ /* 0x000e240000000a00 */
[----:B------:R-:W-:-:S04]  /*02c0*/  LEA.HI.SX32 R14, R15, R14, 0xd ;  /* 0x0000000e0f0e7211 */ /* 0x000fc800078f6aff */
[----:B------:R-:W-:-:S05]  /*02d0*/  PRMT R12, R14, 0x9910, RZ ;  /* 0x000099100e0c7816 */ /* 0x000fca00000000ff */
[----:B------:R-:W-:Y:S02]  /*02e0*/  IMAD R12, R12, 0x1a, RZ ;  /* 0x0000001a0c0c7824 */ /* 0x000fe400078e02ff */
[----:B------:R-:W-:Y:S02]  /*02f0*/  VIADD R14, R6, 0x1 ;  /* 0x00000001060e7836 */ /* 0x000fe40000000000 */
[----:B------:R-:W-:Y:S01]  /*0300*/  IMAD.MOV R18, RZ, RZ, -R12 ;  /* 0x000000ffff127224 */ /* 0x000fe200078e0a0c */
[----:B------:R-:W-:Y:S02]  /*0310*/  IADD3 R12, P1, PT, R8, UR16, RZ ;  /* 0x00000010080c7c10 */ /* 0x000fe4000ff3e0ff */
[----:B------:R-:W-:Y:S02]  /*0320*/  IADD3 R14, P3, PT, R14, UR14, RZ ;  /* 0x0000000e0e0e7c10 */ /* 0x000fe4000ff7e0ff */
[----:B------:R-:W-:Y:S02]  /*0330*/  PRMT R18, R18, 0x7710, RZ ;  /* 0x0000771012127816 */ /* 0x000fe400000000ff */
[----:B0-----:R-:W-:Y:S01]  /*0340*/  @!P0 IADD3 R10, P2, PT, R13, R10, RZ ;  /* 0x0000000a0d0a8210 */ /* 0x001fe20007f5e0ff */
[----:B------:R-:W-:Y:S01]  /*0350*/  IMAD.X R13, RZ, RZ, UR17, P1 ;  /* 0x00000011ff0d7e24 */ /* 0x000fe200088e06ff */
[----:B------:R-:W-:Y:S01]  /*0360*/  IADD3 R21, PT, PT, R9, 0x41, R18 ;  /* 0x0000004109157810 */ /* 0x000fe20007ffe012 */
[----:B------:R-:W-:-:S02]  /*0370*/  IMAD.X R15, RZ, RZ, UR15, P3 ;  /* 0x0000000fff0f7e24 */ /* 0x000fc400098e06ff */
[----:B------:R-:W-:Y:S02]  /*0380*/  @!P0 IMAD.X R11, RZ, RZ, R11, P2 ;  /* 0x000000ffff0b8224 */ /* 0x000fe400010e060b */
[----:B------:R-:W-:Y:S04]  /*0390*/  STG.E.U8 desc[UR12][R12.64], R21 ;  /* 0x000000150c007986 */ /* 0x000fe8000c10110c */
[----:B------:R0:W-:Y:S04]  /*03a0*/  @!P0 STG.E.U8 desc[UR12][R10.64], R21 ;  /* 0x000000150a008986 */ /* 0x0001e8000c10110c */
[----:B------:R-:W2:Y:S04]  /*03b0*/  LDG.E.S8 R14, desc[UR12][R14.64] ;  /* 0x0000000c0e0e7981 */ /* 0x000ea8000c1e1300 */
[----:B------:R-:W2:Y:S01]  /*03c0*/  LDG.E.S8 R9, desc[UR12][R2.64] ;  /* 0x0000000c02097981 */ /* 0x000ea2000c1e1300 */
[----:B------:R-:W-:-:S13]  /*03d0*/  ISETP.LE.AND P0, PT, R16, UR5, PT ;  /* 0x0000000510007c0c */ /* 0x000fda000bf03270 */
[----:B0-----:R-:W0:Y:S01]  /*03e0*/  @!P0 LDC.64 R10, c[0x0][0x398] ;  /* 0x0000e600ff0a8b82 */ /* 0x001e220000000a00 */
[----:B------:R-:W-:Y:S01]  /*03f0*/  VIADD R13, R8, 0x1 ;  /* 0x00000001080d7836 */ /* 0x000fe20000000000 */
[----:B0-----:R-:W-:-:S05]  /*0400*/  @!P0 IADD3 R10, P2, PT, R7, R10, RZ ;  /* 0x0000000a070a8210 */ /* 0x001fca0007f5e0ff */
[----:B------:R-:W-:Y:S01]  /*0410*/  @!P0 IMAD.X R11, RZ, RZ, R11, P2 ;  /* 0x000000ffff0b8224 */ /* 0x000fe200010e060b */
[----:B--2---:R-:W-:-:S04]  /*0420*/  IADD3 R9, PT, PT, R9, 0x1a, -R14 ;  /* 0x0000001a09097810 */ /* 0x004fc80007ffe80e */
[----:B------:R-:W-:-:S05]  /*0430*/  PRMT R17, R9, 0x9910, RZ ;  /* 0x0000991009117816 */ /* 0x000fca00000000ff */
[----:B------:R-:W-:-:S05]  /*0440*/  IMAD R19, R17, 0x4ec5, RZ ;  /* 0x00004ec511137824 */ /* 0x000fca00078e02ff */
[----:B------:R-:W-:-:S04]  /*0450*/  SHF.R.S32.HI R17, RZ, 0x10, R19 ;  /* 0x00000010ff117819 */ /* 0x000fc80000011413 */
[----:B------:R-:W-:-:S04]  /*0460*/  LOP3.LUT R17, R17, 0xffff, RZ, 0xc0, !PT ;  /* 0x0000ffff11117812 */ /* 0x000fc800078ec0ff */
[----:B------:R-:W-:-:S04]  /*0470*/  SHF.R.U32.HI R12, RZ, 0xf, R17 ;  /* 0x0000000fff0c7819 */ /* 0x000fc80000011611 */
[----:B------:R-:W-:-:S04]  /*0480*/  LEA.HI.SX32 R12, R19, R12, 0xd ;  /* 0x0000000c130c7211 */ /* 0x000fc800078f6aff */
[----:B------:R-:W-:-:S05]  /*0490*/  PRMT R12, R12, 0x9910, RZ ;  /* 0x000099100c0c7816 */ /* 0x000fca00000000ff */
[----:B------:R-:W-:Y:S02]  /*04a0*/  IMAD R12, R12, 0x1a, RZ ;  /* 0x0000001a0c0c7824 */ /* 0x000fe400078e02ff */
[----:B------:R-:W-:Y:S02]  /*04b0*/  VIADD R14, R6, 0x2 ;  /* 0x00000002060e7836 */ /* 0x000fe40000000000 */
[----:B------:R-:W-:Y:S01]  /*04c0*/  IMAD.MOV R18, RZ, RZ, -R12 ;  /* 0x000000ffff127224 */ /* 0x000fe200078e0a0c */
[----:B------:R-:W-:Y:S02]  /*04d0*/  IADD3 R12, P1, PT, R13, UR16, RZ ;  /* 0x000000100d0c7c10 */ /* 0x000fe4000ff3e0ff */
[----:B------:R-:W-:Y:S02]  /*04e0*/  IADD3 R14, P3, PT, R14, UR14, RZ ;  /* 0x0000000e0e0e7c10 */ /* 0x000fe4000ff7e0ff */
[----:B------:R-:W-:Y:S01]  /*04f0*/  PRMT R18, R18, 0x7710, RZ ;  /* 0x0000771012127816 */ /* 0x000fe200000000ff */
[----:B------:R-:W-:-:S03]  /*0500*/  IMAD.X R13, RZ, RZ, UR17, P1 ;  /* 0x00000011ff0d7e24 */ /* 0x000fc600088e06ff */
[----:B------:R-:W-:Y:S01]  /*0510*/  IADD3 R21, PT, PT, R9, 0x41, R18 ;  /* 0x0000004109157810 */ /* 0x000fe20007ffe012 */
[----:B------:R-:W-:-:S04]  /*0520*/  IMAD.X R15, RZ, RZ, UR15, P3 ;  /* 0x0000000fff0f7e24 */ /* 0x000fc800098e06ff */
[----:B------:R-:W-:Y:S04]  /*0530*/  STG.E.U8 desc[UR12][R12.64], R21 ;  /* 0x000000150c007986 */ /* 0x000fe8000c10110c */
[----:B------:R0:W-:Y:S04]  /*0540*/  @!P0 STG.E.U8 desc[UR12][R10.64], R21 ;  /* 0x000000150a008986 */ /* 0x0001e8000c10110c */
[----:B------:R1:W2:Y:S04]  /*0550*/  LDG.E.S8 R14, desc[UR12][R14.64] ;  /* 0x0000000c0e0e7981 */ /* 0x0002a8000c1e1300 */
[----:B------:R-:W2:Y:S01]  /*0560*/  LDG.E.S8 R9, desc[UR12][R2.64+0x1] ;  /* 0x0000010c02097981 */ /* 0x000ea2000c1e1300 */
[----:B------:R-:W-:-:S06]  /*0570*/  UIADD3 UR6, UPT, UPT, UR5, 0x1, URZ ;  /* 0x0000000105067890 */ /* 0x000fcc000fffe0ff */
[----:B------:R-:W-:-:S13]  /*0580*/  ISETP.LE.AND P0, PT, R16, UR6, PT ;  /* 0x0000000610007c0c */ /* 0x000fda000bf03270 */
[----:B0-----:R-:W0:Y:S01]  /*0590*/  @!P0 LDC.64 R10, c[0x0][0x398] ;  /* 0x0000e600ff0a8b82 */ /* 0x001e220000000a00 */
[----:B------:R-:W-:Y:S02]  /*05a0*/  VIADD R13, R8, 0x2 ;  /* 0x00000002080d7836 */ /* 0x000fe40000000000 */
[----:B-1----:R-:W-:-:S05]  /*05b0*/  @!P0 VIADD R15, R7, 0x1 ;  /* 0x00000001070f8836 */ /* 0x002fca0000000000 */
        /* <DEDUP_REMOVED lines=27> */
[----:B-1----:R-:W-:Y:S01]  /*0770*/  @!P0 VIADD R15, R7, 0x2 ;  /* 0x00000002070f8836 */ /* 0x002fe20000000000 */
[----:B------:R-:W-:-:S04]  /*0780*/  UIADD3 UR6, UPT, UPT, UR5, 0x3, URZ ;  /* 0x0000000305067890 */ /* 0x000fc8000fffe0ff */
[----:B------:R-:W-:Y:S01]  /*0790*/  UISETP.NE.AND UP1, UPT, UR6, UR4, UPT ;  /* 0x000000040600728c */ /* 0x000fe2000bf25270 */
[----:B0-----:R-:W-:-:S05]  /*07a0*/  @!P0 IADD3 R10, P2, PT, R15, R10, RZ ;  /* 0x0000000a0f0a8210 */ /* 0x001fca0007f5e0ff */
[----:B------:R-:W-:Y:S02]  /*07b0*/  @!P0 IMAD.X R11, RZ, RZ, R11, P2 ;  /* 0x000000ffff0b8224 */ /* 0x000fe400010e060b */
[----:B------:R-:W-:Y:S02]  /*07c0*/  VIADD R8, R8, 0x4 ;  /* 0x0000000408087836 */ /* 0x000fe40000000000 */
[----:B------:R-:W-:Y:S02]  /*07d0*/  VIADD R6, R6, 0x4 ;  /* 0x0000000406067836 */ /* 0x000fe40000000000 */
[----:B------:R-:W-:Y:S01]  /*07e0*/  VIADD R7, R7, 0x4 ;  /* 0x0000000407077836 */ /* 0x000fe20000000000 */
[----:B------:R-:W-:Y:S01]  /*07f0*/  UIADD3 UR5, UPT, UPT, UR5, 0x4, URZ ;  /* 0x0000000405057890 */ /* 0x000fe2000fffe0ff */
        /* <DEDUP_REMOVED lines=8> */
[----:B------:R-:W-:-:S04]  /*0880*/  IMAD R12, R12, 0x1a, RZ ;  /* 0x0000001a0c0c7824 */ /* 0x000fc800078e02ff */
[----:B------:R-:W-:Y:S01]  /*0890*/  IMAD.MOV R14, RZ, RZ, -R12 ;  /* 0x000000ffff0e7224 */ /* 0x000fe200078e0a0c */
[----:B------:R-:W-:-:S04]  /*08a0*/  IADD3 R12, P1, PT, R13, UR16, RZ ;  /* 0x000000100d0c7c10 */ /* 0x000fc8000ff3e0ff */
[----:B------:R-:W-:Y:S01]  /*08b0*/  PRMT R14, R14, 0x7710, RZ ;  /* 0x000077100e0e7816 */ /* 0x000fe200000000ff */
[----:B------:R-:W-:-:S03]  /*08c0*/  IMAD.X R13, RZ, RZ, UR17, P1 ;  /* 0x00000011ff0d7e24 */ /* 0x000fc600088e06ff */
[----:B------:R-:W-:-:S05]  /*08d0*/  IADD3 R9, PT, PT, R9, 0x41, R14 ;  /* 0x0000004109097810 */ /* 0x000fca0007ffe00e */
[----:B------:R0:W-:Y:S04]  /*08e0*/  STG.E.U8 desc[UR12][R12.64], R9 ;  /* 0x000000090c007986 */ /* 0x0001e8000c10110c */
[----:B------:R0:W-:Y:S01]  /*08f0*/  @!P0 STG.E.U8 desc[UR12][R10.64], R9 ;  /* 0x000000090a008986 */ /* 0x0001e2000c10110c */
[----:B------:R-:W-:-:S05]  /*0900*/  IADD3 R2, P0, PT, R2, 0x4, RZ ;  /* 0x0000000402027810 */ /* 0x000fca0007f1e0ff */
[----:B------:R-:W-:Y:S01]  /*0910*/  IMAD.X R3, RZ, RZ, R3, P0 ;  /* 0x000000ffff037224 */ /* 0x000fe200000e0603 */
[----:B------:R-:W-:Y:S07]  /*0920*/  BRA.U UP1, `(.L_x_2) ;  /* 0xfffffff9012c7547 */ /* 0x000fee000b83ffff */
.L_x_1:
[----:B------:R-:W-:Y:S05]  /*0930*/  BRA.U !UP0, `(.L_x_0) ;  /* 0x00000005089c7547 */ /* 0x000fea000b800000 */
[----:B------:R-:W1:Y:S01]  /*0940*/  LDCU UR5, c[0x0][0x3a0] ;  /* 0x00007400ff0577ac */ /* 0x000e620008000800 */
[----:B------:R-:W-:Y:S02]  /*0950*/  UISETP.NE.AND UP1, UPT, UR10, 0x1, UPT ;  /* 0x000000010a00788c */ /* 0x000fe4000bf25270 */
[----:B-1----:R-:W-:-:S04]  /*0960*/  ULOP3.LUT UR5, UR5, 0x1, URZ, 0xc0, !UPT ;  /* 0x0000000105057892 */ /* 0x002fc8000f8ec0ff */
[----:B------:R-:W-:-:S03]  /*0970*/  UISETP.NE.U32.AND UP0, UPT, UR5, 0x1, UPT ;  /* 0x000000010500788c */ /* 0x000fc6000bf05070 */
[----:B------:R-:W-:Y:S08]  /*0980*/  BRA.U !UP1, `(.L_x_3) ;  /* 0x0000000109fc7547 */ /* 0x000ff0000b800000 */
[----:B------:R-:W1:Y:S01]  /*0990*/  LDCU.128 UR8, c[0x0][0x380] ;  /* 0x00007000ff0877ac */ /* 0x000e620008000c00 */
[----:B0-----:R-:W-:Y:S01]  /*09a0*/  VIADD R13, R4, UR4 ;  /* 0x00000004040d7c36 */ /* 0x001fe20008000000 */
[----:B------:R-:W0:Y:S01]  /*09b0*/  LDC R9, c[0x0][0x3a4] ;  /* 0x0000e900ff097b82 */ /* 0x000e220000000800 */
[----:B-1----:R-:W-:-:S03]  /*09c0*/  UIADD3 UR5, UP1, UPT, UR4, UR8, URZ ;  /* 0x0000000804057290 */ /* 0x002fc6000ff3e0ff */
[----:B------:R-:W-:Y:S01]  /*09d0*/  IADD3 R6, P0, PT, R13, UR10, RZ ;  /* 0x0000000a0d067c10 */ /* 0x000fe2000ff1e0ff */
[----:B------:R-:W-:-:S04]  /*09e0*/  UIADD3.X UR6, UPT, UPT, URZ, UR9, URZ, UP1, !UPT ;  /* 0x00000009ff067290 */ /* 0x000fc80008ffe4ff */
[----:B------:R-:W-:Y:S02]  /*09f0*/  IMAD.X R7, RZ, RZ, UR11, P0 ;  /* 0x0000000bff077e24 */ /* 0x000fe400080e06ff */
[----:B------:R-:W-:Y:S02]  /*0a00*/  IMAD.U32 R2, RZ, RZ, UR5 ;  /* 0x00000005ff027e24 */ /* 0x000fe4000f8e00ff */
[----:B------:R-:W-:Y:S02]  /*0a10*/  IMAD.U32 R3, RZ, RZ, UR6 ;  /* 0x00000006ff037e24 */ /* 0x000fe4000f8e00ff */
[----:B------:R-:W2:Y:S01]  /*0a20*/  LDG.E.S8 R7, desc[UR12][R6.64] ;  /* 0x0000000c06077981 */ /* 0x000ea2000c1e1300 */
[----:B0-----:R-:W-:Y:S01]  /*0a30*/  ISETP.LE.AND P0, PT, R9, UR4, PT ;  /* 0x0000000409007c0c */ /* 0x001fe2000bf03270 */
[----:B------:R-:W0:Y:S02]  /*0a40*/  LDCU.64 UR6, c[0x0][0x390] ;  /* 0x00007200ff0677ac */ /* 0x000e240008000a00 */
[----:B------:R-:W2:Y:S01]  /*0a50*/  LDG.E.S8 R14, desc[UR12][R2.64] ;  /* 0x0000000c020e7981 */ /* 0x000ea2000c1e1300 */
[----:B------:R-:W-:Y:S01]  /*0a60*/  VIADD R13, R13, 0x1 ;  /* 0x000000010d0d7836 */ /* 0x000fe20000000000 */
[----:B--2---:R-:W-:-:S08]  /*0a70*/  IADD3 R14, PT, PT, R14, 0x1a, -R7 ;  /* 0x0000001a0e0e7810 */ /* 0x004fd00007ffe807 */
[----:B------:R-:W1:Y:S01]  /*0a80*/  @!P0 LDC.64 R6, c[0x0][0x398] ;  /* 0x0000e600ff068b82 */ /* 0x000e620000000a00 */
[----:B------:R-:W-:-:S05]  /*0a90*/  PRMT R8, R14, 0x9910, RZ ;  /* 0x000099100e087816 */ /* 0x000fca00000000ff */
[----:B------:R-:W-:-:S05]  /*0aa0*/  IMAD R11, R8, 0x4ec5, RZ ;  /* 0x00004ec5080b7824 */ /* 0x000fca00078e02ff */
[----:B------:R-:W-:-:S04]  /*0ab0*/  SHF.R.S32.HI R8, RZ, 0x10, R11 ;  /* 0x00000010ff087819 */ /* 0x000fc8000001140b */
[----:B------:R-:W-:-:S04]  /*0ac0*/  LOP3.LUT R8, R8, 0xffff, RZ, 0xc0, !PT ;  /* 0x0000ffff08087812 */ /* 0x000fc800078ec0ff */
[----:B------:R-:W-:-:S04]  /*0ad0*/  SHF.R.U32.HI R8, RZ, 0xf, R8 ;  /* 0x0000000fff087819 */ /* 0x000fc80000011608 */
[----:B------:R-:W-:Y:S01]  /*0ae0*/  LEA.HI.SX32 R8, R11, R8, 0xd ;  /* 0x000000080b087211 */ /* 0x000fe200078f6aff */
[----:B------:R-:W-:-:S03]  /*0af0*/  @!P0 IMAD R11, R0, R9, UR4 ;  /* 0x00000004000b8e24 */ /* 0x000fc6000f8e0209 */
[----:B------:R-:W-:Y:S01]  /*0b00*/  PRMT R10, R8, 0x9910, RZ ;  /* 0x00009910080a7816 */ /* 0x000fe200000000ff */
[----:B------:R-:W-:Y:S01]  /*0b10*/  VIADD R8, R5, UR4 ;  /* 0x0000000405087c36 */ /* 0x000fe20008000000 */
[----:B-1----:R-:W-:-:S03]  /*0b20*/  @!P0 IADD3 R6, P2, PT, R11, R6, RZ ;  /* 0x000000060b068210 */ /* 0x002fc60007f5e0ff */
[----:B------:R-:W-:Y:S01]  /*0b30*/  IMAD R10, R10, 0x1a, RZ ;  /* 0x0000001a0a0a7824 */ /* 0x000fe200078e02ff */
[----:B0-----:R-:W-:Y:S01]  /*0b40*/  IADD3 R12, P1, PT, R8, UR6, RZ ;  /* 0x00000006080c7c10 */ /* 0x001fe2000ff3e0ff */
[----:B------:R-:W-:Y:S02]  /*0b50*/  @!P0 IMAD.X R7, RZ, RZ, R7, P2 ;  /* 0x000000ffff078224 */ /* 0x000fe400010e0607 */
[----:B------:R-:W-:Y:S01]  /*0b60*/  IMAD.MOV R15, RZ, RZ, -R10 ;  /* 0x000000ffff0f7224 */ /* 0x000fe200078e0a0a */
[----:B------:R-:W-:Y:S01]  /*0b70*/  IADD3 R10, P3, PT, R13, UR10, RZ ;  /* 0x0000000a0d0a7c10 */ /* 0x000fe2000ff7e0ff */
[----:B------:R-:W-:-:S03]  /*0b80*/  IMAD.X R13, RZ, RZ, UR7, P1 ;  /* 0x00000007ff0d7e24 */ /* 0x000fc600088e06ff */
[----:B------:R-:W-:Y:S01]  /*0b90*/  PRMT R15, R15, 0x7710, RZ ;  /* 0x000077100f0f7816 */ /* 0x000fe200000000ff */
[----:B------:R-:W-:-:S03]  /*0ba0*/  IMAD.X R11, RZ, RZ, UR11, P3 ;  /* 0x0000000bff0b7e24 */ /* 0x000fc600098e06ff */
[----:B------:R-:W-:-:S05]  /*0bb0*/  IADD3 R19, PT, PT, R14, 0x41, R15 ;  /* 0x000000410e137810 */ /* 0x000fca0007ffe00f */
[----:B------:R-:W-:Y:S04]  /*0bc0*/  STG.E.U8 desc[UR12][R12.64], R19 ;  /* 0x000000130c007986 */ /* 0x000fe8000c10110c */
[----:B------:R0:W-:Y:S04]  /*0bd0*/  @!P0 STG.E.U8 desc[UR12][R6.64], R19 ;  /* 0x0000001306008986 */ /* 0x0001e8000c10110c */
[----:B------:R-:W2:Y:S04]  /*0be0*/  LDG.E.S8 R2, desc[UR12][R2.64+0x1] ;  /* 0x0000010c02027981 */ /* 0x000ea8000c1e1300 */
[----:B------:R-:W2:Y:S01]  /*0bf0*/  LDG.E.S8 R11, desc[UR12][R10.64] ;  /* 0x0000000c0a0b7981 */ /* 0x000ea2000c1e1300 */
[----:B------:R-:W-:-:S02]  /*0c00*/  UIADD3 UR5, UPT, UPT, UR4, 0x1, URZ ;  /* 0x0000000104057890 */ /* 0x000fc4000fffe0ff */
[----:B------:R-:W-:Y:S01]  /*0c10*/  UIADD3 UR4, UPT, UPT, UR4, 0x2, URZ ;  /* 0x0000000204047890 */ /* 0x000fe2000fffe0ff */
[----:B0-----:R-:W-:-:S03]  /*0c20*/  VIADD R7, R8, 0x1 ;  /* 0x0000000108077836 */ /* 0x001fc60000000000 */
[----:B------:R-:W-:-:S13]  /*0c30*/  ISETP.LE.AND P0, PT, R9, UR5, PT ;  /* 0x0000000509007c0c */ /* 0x000fda000bf03270 */
[----:B------:R-:W-:Y:S01]  /*0c40*/  @!P0 IMAD R9, R0, R9, UR5 ;  /* 0x0000000500098e24 */ /* 0x000fe2000f8e0209 */
[----:B--2---:R-:W-:Y:S02]  /*0c50*/  IADD3 R14, PT, PT, R2, 0x1a, -R11 ;  /* 0x0000001a020e7810 */ /* 0x004fe40007ffe80b */
[----:B------:R-:W0:Y:S02]  /*0c60*/  @!P0 LDC.64 R2, c[0x0][0x398] ;  /* 0x0000e600ff028b82 */ /* 0x000e240000000a00 */
[----:B------:R-:W-:-:S05]  /*0c70*/  PRMT R15, R14, 0x9910, RZ ;  /* 0x000099100e0f7816 */ /* 0x000fca00000000ff */
[----:B------:R-:W-:-:S05]  /*0c80*/  IMAD R17, R15, 0x4ec5, RZ ;  /* 0x00004ec50f117824 */ /* 0x000fca00078e02ff */
[----:B------:R-:W-:-:S04]  /*0c90*/  SHF.R.S32.HI R15, RZ, 0x10, R17 ;  /* 0x00000010ff0f7819 */ /* 0x000fc80000011411 */
[----:B------:R-:W-:-:S04]  /*0ca0*/  LOP3.LUT R15, R15, 0xffff, RZ, 0xc0, !PT ;  /* 0x0000ffff0f0f7812 */ /* 0x000fc800078ec0ff */
[----:B------:R-:W-:-:S04]  /*0cb0*/  SHF.R.U32.HI R6, RZ, 0xf, R15 ;  /* 0x0000000fff067819 */ /* 0x000fc8000001160f */
[----:B------:R-:W-:Y:S02]  /*0cc0*/  LEA.HI.SX32 R6, R17, R6, 0xd ;  /* 0x0000000611067211 */ /* 0x000fe400078f6aff */
[----:B0-----:R-:W-:Y:S02]  /*0cd0*/  @!P0 IADD3 R2, P2, PT, R9, R2, RZ ;  /* 0x0000000209028210 */ /* 0x001fe40007f5e0ff */
[----:B------:R-:W-:-:S03]  /*0ce0*/  PRMT R6, R6, 0x9910, RZ ;  /* 0x0000991006067816 */ /* 0x000fc600000000ff */
[----:B------:R-:W-:Y:S02]  /*0cf0*/  @!P0 IMAD.X R3, RZ, RZ, R3, P2 ;  /* 0x000000ffff038224 */ /* 0x000fe400010e0603 */
[----:B------:R-:W-:-:S04]  /*0d00*/  IMAD R6, R6, 0x1a, RZ ;  /* 0x0000001a06067824 */ /* 0x000fc800078e02ff */
[----:B------:R-:W-:Y:S01]  /*0d10*/  IMAD.MOV R8, RZ, RZ, -R6 ;  /* 0x000000ffff087224 */ /* 0x000fe200078e0a06 */
[----:B------:R-:W-:-:S04]  /*0d20*/  IADD3 R6, P1, PT, R7, UR6, RZ ;  /* 0x0000000607067c10 */ /* 0x000fc8000ff3e0ff */
[----:B------:R-:W-:Y:S01]  /*0d30*/  PRMT R9, R8, 0x7710, RZ ;  /* 0x0000771008097816 */ /* 0x000fe200000000ff */
[----:B------:R-:W-:-:S03]  /*0d40*/  IMAD.X R7, RZ, RZ, UR7, P1 ;  /* 0x00000007ff077e24 */ /* 0x000fc600088e06ff */
[----:B------:R-:W-:-:S05]  /*0d50*/  IADD3 R9, PT, PT, R14, 0x41, R9 ;  /* 0x000000410e097810 */ /* 0x000fca0007ffe009 */
[----:B------:R1:W-:Y:S04]  /*0d60*/  STG.E.U8 desc[UR12][R6.64], R9 ;  /* 0x0000000906007986 */ /* 0x0003e8000c10110c */
[----:B------:R1:W-:Y:S02]  /*0d70*/  @!P0 STG.E.U8 desc[UR12][R2.64], R9 ;  /* 0x0000000902008986 */ /* 0x0003e4000c10110c */
.L_x_3:
[----:B------:R-:W-:Y:S05]  /*0d80*/  BRA.U UP0, `(.L_x_0) ;  /* 0x0000000100887547 */ /* 0x000fea000b800000 */
[----:B------:R-:W2:Y:S01]  /*0d90*/  LDCU.128 UR8, c[0x0][0x380] ;  /* 0x00007000ff0877ac */ /* 0x000ea20008000c00 */
[----:B-1----:R-:W-:Y:S01]  /*0da0*/  VIADD R2, R4, UR4 ;  /* 0x0000000404027c36 */ /* 0x002fe20008000000 */
[----:B0-----:R-:W0:Y:S01]  /*0db0*/  LDC R11, c[0x0][0x3a4] ;  /* 0x0000e900ff0b7b82 */ /* 0x001e220000000800 */
[----:B--2---:R-:W-:-:S03]  /*0dc0*/  UIADD3 UR5, UP0, UPT, UR4, UR8, URZ ;  /* 0x0000000804057290 */ /* 0x004fc6000ff1e0ff */
        /* <DEDUP_REMOVED lines=8> */
[----:B------:R1:W2:Y:S01]  /*0e50*/  LDG.E.S8 R6, desc[UR12][R6.64] ;  /* 0x0000000c06067981 */ /* 0x0002a2000c1e1300 */
[----:B------:R-:W-:-:S09]  /*0e60*/  VIADD R5, R5, UR4 ;  /* 0x0000000405057c36 */ /* 0x000fd20008000000 */
[----:B-1----:R-:W-:Y:S01]  /*0e70*/  @!P0 IMAD R7, R0, R11, UR4 ;  /* 0x0000000400078e24 */ /* 0x002fe2000f8e020b */
[----:B--2---:R-:W-:Y:S02]  /*0e80*/  IADD3 R8, PT, PT, R6, 0x1a, -R3 ;  /* 0x0000001a06087810 */ /* 0x004fe40007ffe803 */
[----:B------:R-:W1:Y:S02]  /*0e90*/  @!P0 LDC.64 R2, c[0x0][0x398] ;  /* 0x0000e600ff028b82 */ /* 0x000e640000000a00 */
[----:B------:R-:W-:-:S05]  /*0ea0*/  PRMT R4, R8, 0x9910, RZ ;  /* 0x0000991008047816 */ /* 0x000fca00000000ff */
[----:B------:R-:W-:-:S05]  /*0eb0*/  IMAD R9, R4, 0x4ec5, RZ ;  /* 0x00004ec504097824 */ /* 0x000fca00078e02ff */
[----:B------:R-:W-:-:S04]  /*0ec0*/  SHF.R.S32.HI R4, RZ, 0x10, R9 ;  /* 0x00000010ff047819 */ /* 0x000fc80000011409 */
[----:B------:R-:W-:-:S04]  /*0ed0*/  LOP3.LUT R4, R4, 0xffff, RZ, 0xc0, !PT ;  /* 0x0000ffff04047812 */ /* 0x000fc800078ec0ff */
[----:B------:R-:W-:-:S04]  /*0ee0*/  SHF.R.U32.HI R4, RZ, 0xf, R4 ;  /* 0x0000000fff047819 */ /* 0x000fc80000011604 */
[----:B------:R-:W-:Y:S02]  /*0ef0*/  LEA.HI.SX32 R4, R9, R4, 0xd ;  /* 0x0000000409047211 */ /* 0x000fe400078f6aff */
[----:B-1----:R-:W-:Y:S02]  /*0f00*/  @!P0 IADD3 R2, P2, PT, R7, R2, RZ ;  /* 0x0000000207028210 */ /* 0x002fe40007f5e0ff */
[----:B------:R-:W-:-:S03]  /*0f10*/  PRMT R4, R4, 0x9910, RZ ;  /* 0x0000991004047816 */ /* 0x000fc600000000ff */
[----:B------:R-:W-:Y:S02]  /*0f20*/  @!P0 IMAD.X R3, RZ, RZ, R3, P2 ;  /* 0x000000ffff038224 */ /* 0x000fe400010e0603 */
[----:B------:R-:W-:-:S04]  /*0f30*/  IMAD R4, R4, 0x1a, RZ ;  /* 0x0000001a04047824 */ /* 0x000fc800078e02ff */
[----:B------:R-:W-:Y:S01]  /*0f40*/  IMAD.MOV R0, RZ, RZ, -R4 ;  /* 0x000000ffff007224 */ /* 0x000fe200078e0a04 */
[----:B0-----:R-:W-:-:S04]  /*0f50*/  IADD3 R4, P1, PT, R5, UR6, RZ ;  /* 0x0000000605047c10 */ /* 0x001fc8000ff3e0ff */
[----:B------:R-:W-:Y:S01]  /*0f60*/  PRMT R7, R0, 0x7710, RZ ;  /* 0x0000771000077816 */ /* 0x000fe200000000ff */
[----:B------:R-:W-:-:S03]  /*0f70*/  IMAD.X R5, RZ, RZ, UR7, P1 ;  /* 0x00000007ff057e24 */ /* 0x000fc600088e06ff */
[----:B------:R-:W-:-:S05]  /*0f80*/  IADD3 R7, PT, PT, R8, 0x41, R7 ;  /* 0x0000004108077810 */ /* 0x000fca0007ffe007 */
[----:B------:R2:W-:Y:S04]  /*0f90*/  STG.E.U8 desc[UR12][R4.64], R7 ;  /* 0x0000000704007986 */ /* 0x0005e8000c10110c */
[----:B------:R2:W-:Y:S02]  /*0fa0*/  @!P0 STG.E.U8 desc[UR12][R2.64], R7 ;  /* 0x0000000702008986 */ /* 0x0005e4000c10110c */
.L_x_0:
[----:B-12---:R-:W1:Y:S02]  /*0fb0*/  LDC R3, c[0x0][0x3a4] ;  /* 0x0000e900ff037b82 */ /* 0x006e640000000800 */
[----:B-1----:R-:W-:-:S13]  /*0fc0*/  ISETP.GE.AND P0, PT, R3, 0x1, PT ;  /* 0x000000010300780c */ /* 0x002fda0003f06270 */
[----:B------:R-:W-:Y:S05]  /*0fd0*/  @!P0 EXIT ;  /* 0x000000000000894d */ /* 0x000fea0003800000 */
[----:B------:R-:W1:Y:S01]  /*0fe0*/  S2R R5, SR_TID.X ;  /* 0x0000000000057919 */ /* 0x000e620000002100 */
[----:B------:R-:W1:Y:S01]  /*0ff0*/  S2UR UR4, SR_CTAID.X ;  /* 0x00000000000479c3 */ /* 0x000e620000002500 */
[----:B------:R-:W2:Y:S01]  /*1000*/  LDCU.64 UR6, c[0x0][0x398] ;  /* 0x00007300ff0677ac */ /* 0x000ea20008000a00 */
[----:B0-----:R-:W-:-:S06]  /*1010*/  IMAD.MOV.U32 R9, RZ, RZ, RZ ;  /* 0x000000ffff097224 */ /* 0x001fcc00078e00ff */
[----:B------:R-:W1:Y:S02]  /*1020*/  LDC R0, c[0x0][0x360] ;  /* 0x0000d800ff007b82 */ /* 0x000e640000000800 */
[----:B-1----:R-:W-:-:S04]  /*1030*/  IMAD R0, R0, UR4, R5 ;  /* 0x0000000400007c24 */ /* 0x002fc8000f8e0205 */
[----:B------:R-:W-:-:S05]  /*1040*/  IMAD R3, R0, R3, RZ ;  /* 0x0000000300037224 */ /* 0x000fca00078e02ff */
[----:B--2---:R-:W-:-:S05]  /*1050*/  IADD3 R2, P0, PT, R3, UR6, RZ ;  /* 0x0000000603027c10 */ /* 0x004fca000ff1e0ff */
[----:B------:R-:W-:-:S08]  /*1060*/  IMAD.X R3, RZ, RZ, UR7, P0 ;  /* 0x00000007ff037e24 */ /* 0x000fd000080e06ff */
.L_x_8:
[----:B0-----:R-:W0:Y:S02]  /*1070*/  LDCU.64 UR4, c[0x0][0x3a0] ;  /* 0x00007400ff0477ac */ /* 0x001e240008000a00 */
[----:B0-----:R-:W-:-:S05]  /*1080*/  VIADD R11, R9, UR5 ;  /* 0x00000005090b7c36 */ /* 0x001fca0008000000 */
[----:B------:R-:W-:-:S13]  /*1090*/  ISETP.GE.AND P0, PT, R11, UR4, PT ;  /* 0x000000040b007c0c */ /* 0x000fda000bf06270 */
[----:B------:R-:W-:Y:S05]  /*10a0*/  @P0 BRA `(.L_x_4) ;  /* 0x0000000000880947 */ /* 0x000fea0003800000 */
[----:B------:R-:W0:Y:S01]  /*10b0*/  LDCU.64 UR6, c[0x0][0x390] ;  /* 0x00007200ff0677ac */ /* 0x000e220008000a00 */
[----:B------:R-:W-:Y:S01]  /*10c0*/  IMAD R13, R0, 0xf, R9 ;  /* 0x0000000f000d7824 */ /* 0x000fe200078e0209 */
[----:B------:R-:W1:Y:S03]  /*10d0*/  LDCU UR8, c[0x0][0x3a4] ;  /* 0x00007480ff0877ac */ /* 0x000e660008000800 */
[----:B------:R-:W-:Y:S01]  /*10e0*/  VIADD R6, R13, UR5 ;  /* 0x000000050d067c36 */ /* 0x000fe20008000000 */
[----:B------:R-:W-:Y:S01]  /*10f0*/  BSSY.RECONVERGENT B0, `(.L_x_4) ;  /* 0x000001d000007945 */ /* 0x000fe20003800200 */
[----:B------:R-:W2:Y:S03]  /*1100*/  LDCU UR5, c[0x0][0x3a0] ;  /* 0x00007400ff0577ac */ /* 0x000ea60008000800 */
[----:B0-----:R-:W-:-:S02]  /*1110*/  IADD3 R6, P1, PT, R6, UR6, RZ ;  /* 0x0000000606067c10 */ /* 0x001fc4000ff3e0ff */
[----:B------:R-:W-:-:S03]  /*1120*/  IADD3 R4, P0, PT, R13, UR6, RZ ;  /* 0x000000060d047c10 */ /* 0x000fc6000ff1e0ff */
[----:B------:R-:W-:Y:S02]  /*1130*/  IMAD.X R7, RZ, RZ, UR7, P1 ;  /* 0x00000007ff077e24 */ /* 0x000fe400088e06ff */
[----:B------:R-:W-:Y:S01]  /*1140*/  IMAD.X R5, RZ, RZ, UR7, P0 ;  /* 0x00000007ff057e24 */ /* 0x000fe200080e06ff */
[----:B------:R-:W0:Y:S03]  /*1150*/  LDCU.64 UR6, c[0x0][0x390] ;  /* 0x00007200ff0677ac */ /* 0x000e260008000a00 */
[----:B------:R-:W3:Y:S04]  /*1160*/  LDG.E.U8 R7, desc[UR12][R6.64] ;  /* 0x0000000c06077981 */ /* 0x000ee8000c1e1100 */
[----:B------:R-:W3:Y:S02]  /*1170*/  LDG.E.U8 R4, desc[UR12][R4.64] ;  /* 0x0000000c04047981 */ /* 0x000ee4000c1e1100 */
[----:B---3--:R-:W-:-:S13]  /*1180*/  ISETP.NE.AND P0, PT, R4, R7, PT ;  /* 0x000000070400720c */ /* 0x008fda0003f05270 */
[----:B012---:R-:W-:Y:S05]  /*1190*/  @P0 BRA `(.L_x_5) ;  /* 0x0000000000400947 */ /* 0x007fea0003800000 */
[----:B------:R-:W0:Y:S02]  /*11a0*/  LDCU UR4, c[0x0][0x3a4] ;  /* 0x00007480ff0477ac */ /* 0x000e240008000800 */
[----:B0-----:R-:W-:-:S07]  /*11b0*/  IMAD.U32 R8, RZ, RZ, UR4 ;  /* 0x00000004ff087e24 */ /* 0x001fce000f8e00ff */
.L_x_7:
[----:B------:R-:W-:-:S05]  /*11c0*/  IMAD.IADD R4, R11, 0x1, R8 ;  /* 0x000000010b047824 */ /* 0x000fca00078e0208 */
[----:B------:R-:W-:-:S13]  /*11d0*/  ISETP.GE.AND P0, PT, R4, UR5, PT ;  /* 0x0000000504007c0c */ /* 0x000fda000bf06270 */
[----:B------:R-:W-:Y:S05]  /*11e0*/  @P0 BRA `(.L_x_6) ;  /* 0x0000000000340947 */ /* 0x000fea0003800000 */
[----:B------:R-:W-:-:S04]  /*11f0*/  IMAD.IADD R4, R13, 0x1, R8 ;  /* 0x000000010d047824 */ /* 0x000fc800078e0208 */
[C---:B------:R-:W-:Y:S01]  /*1200*/  VIADD R6, R4.reuse, UR8 ;  /* 0x0000000804067c36 */ /* 0x040fe20008000000 */
[----:B------:R-:W-:-:S04]  /*1210*/  IADD3 R4, P0, PT, R4, UR6, RZ ;  /* 0x0000000604047c10 */ /* 0x000fc8000ff1e0ff */
[----:B------:R-:W-:Y:S01]  /*1220*/  IADD3 R6, P1, PT, R6, UR6, RZ ;  /* 0x0000000606067c10 */ /* 0x000fe2000ff3e0ff */
[----:B------:R-:W-:-:S04]  /*1230*/  IMAD.X R5, RZ, RZ, UR7, P0 ;  /* 0x00000007ff057e24 */ /* 0x000fc800080e06ff */
[----:B------:R-:W-:Y:S01]  /*1240*/  IMAD.X R7, RZ, RZ, UR7, P1 ;  /* 0x00000007ff077e24 */ /* 0x000fe200088e06ff */
[----:B------:R-:W2:Y:S05]  /*1250*/  LDG.E.U8 R4, desc[UR12][R4.64] ;  /* 0x0000000c04047981 */ /* 0x000eaa000c1e1100 */
[----:B------:R-:W2:Y:S01]  /*1260*/  LDG.E.U8 R7, desc[UR12][R6.64] ;  /* 0x0000000c06077981 */ /* 0x000ea2000c1e1100 */
[----:B------:R-:W-:Y:S01]  /*1270*/  VIADD R8, R8, UR8 ;  /* 0x0000000808087c36 */ /* 0x000fe20008000000 */
[----:B--2---:R-:W-:-:S13]  /*1280*/  ISETP.NE.AND P0, PT, R4, R7, PT ;  /* 0x000000070400720c */ /* 0x004fda0003f05270 */
[----:B------:R-:W-:Y:S05]  /*1290*/  @!P0 BRA `(.L_x_7) ;  /* 0xfffffffc00c88947 */ /* 0x000fea000383ffff */
.L_x_5:
[----:B------:R-:W-:-:S05]  /*12a0*/  IMAD.MOV.U32 R4, RZ, RZ, 0x61 ;  /* 0x00000061ff047424 */ /* 0x000fca00078e00ff */
[----:B------:R0:W-:Y:S02]  /*12b0*/  STG.E.U8 desc[UR12][R2.64], R4 ;  /* 0x0000000402007986 */ /* 0x0001e4000c10110c */
.L_x_6:
[----:B------:R-:W-:Y:S05]  /*12c0*/  BSYNC.RECONVERGENT B0 ;  /* 0x0000000000007941 */ /* 0x000fea0003800200 */
.L_x_4:
[----:B------:R-:W1:Y:S01]  /*12d0*/  LDCU UR4, c[0x0][0x3a4] ;  /* 0x00007480ff0477ac */ /* 0x000e620008000800 */
[----:B------:R-:W-:-:S05]  /*12e0*/  VIADD R9, R9, 0x1 ;  /* 0x0000000109097836 */ /* 0x000fca0000000000 */
[----:B-1----:R-:W-:-:S13]  /*12f0*/  ISETP.NE.AND P0, PT, R9, UR4, PT ;  /* 0x0000000409007c0c */ /* 0x002fda000bf05270 */
[----:B------:R-:W-:Y:S05]  /*1300*/  @P0 BRA `(.L_x_8) ;  /* 0xfffffffc00580947 */ /* 0x000fea000383ffff */
[----:B------:R-:W-:Y:S05]  /*1310*/  EXIT ;  /* 0x000000000000794d */ /* 0x000fea0003800000 */
.L_x_9:
[----:B------:R-:W-:-:S00]  /*1320*/  BRA `(.L_x_9) ;  /* 0xfffffffc00fc7947 */ /* 0x000fc0000383ffff */
[----:B------:R-:W-:-:S00]  /*1330*/  NOP ;  /* 0x0000000000007918 */ /* 0x000fc00000000000 */
        /* <DEDUP_REMOVED lines=12> */
.L_x_10:


//--------------------- .nv.shared.reserved.0     --------------------------
	.section	.nv.shared.reserved.0,"aw",@nobits
	.weak		__nv_reservedSMEM_offset_0_alias
	.size		__nv_reservedSMEM_offset_0_alias, 0, 64
	.other		__nv_reservedSMEM_offset_0_alias,@"STO_CUDA_RESERVED_SHARED STV_DEFAULT"
__nv_reservedSMEM_offset_0_alias:
	.zero		0
	.zero		64


//--------------------- .nv.constant0._Z12generateKeysPcS_S_S_ii --------------------------
	.section	.nv.constant0._Z12generateKeysPcS_S_S_ii,"a",@progbits
	.sectionflags	@""
	.align	4
.nv.constant0._Z12generateKeysPcS_S_S_ii:
	.zero		936


//--------------------- SYMBOLS --------------------------

	.type		.nv.reservedSmem.offset0,@object
	.size		.nv.reservedSmem.offset0,0x4
